	.headerflags	@"EF_CUDA_TEXMODE_UNIFIED EF_CUDA_64BIT_ADDRESS EF_CUDA_ACCELERATORS EF_CUDA_SM90 EF_CUDA_VIRTUAL_SM(EF_CUDA_SM90)"
	.elftype	@"ET_EXEC"


//--------------------- .nv.info                  --------------------------
	.section	.nv.info,"",@"SHT_CUDA_INFO"
	.align	4


	//----- nvinfo : EIATTR_REGCOUNT
	.align		4
        /*0000*/ 	.byte	0x04, 0x2f
        /*0002*/ 	.short	(.L_3 - .L_2)
	.align		4
.L_2:
        /*0004*/ 	.word	index@(triton_poi_fused__native_batch_norm_legit_no_training_convolution_2)
        /*0008*/ 	.word	0x00000017


	//----- nvinfo : EIATTR_MIN_STACK_SIZE
	.align		4
.L_3:
        /*000c*/ 	.byte	0x04, 0x12
        /*000e*/ 	.short	(.L_5 - .L_4)
	.align		4
.L_4:
        /*0010*/ 	.word	index@(triton_poi_fused__native_batch_norm_legit_no_training_convolution_2)
        /*0014*/ 	.word	0x00000000


	//----- nvinfo : EIATTR_FRAME_SIZE
	.align		4
.L_5:
        /*0018*/ 	.byte	0x04, 0x11
        /*001a*/ 	.short	(.L_7 - .L_6)
	.align		4
.L_6:
        /*001c*/ 	.word	index@(triton_poi_fused__native_batch_norm_legit_no_training_convolution_2)
        /*0020*/ 	.word	0x00000000


	//----- nvinfo : EIATTR_MIN_STACK_SIZE
	.align		4
.L_7:
        /*0024*/ 	.byte	0x04, 0x12
        /*0026*/ 	.short	(.L_9 - .L_8)
	.align		4
.L_8:
        /*0028*/ 	.word	index@(triton_poi_fused__native_batch_norm_legit_no_training_convolution_2)
        /*002c*/ 	.word	0x00000000
.L_9:


//--------------------- .nv.info.triton_poi_fused__native_batch_norm_legit_no_training_convolution_2 --------------------------
	.section	.nv.info.triton_poi_fused__native_batch_norm_legit_no_training_convolution_2,"",@"SHT_CUDA_INFO"
	.sectionflags	@""
	.align	4


	//----- nvinfo : EIATTR_CUDA_API_VERSION
	.align		4
        /*0000*/ 	.byte	0x04, 0x37
        /*0002*/ 	.short	(.L_11 - .L_10)
.L_10:
        /*0004*/ 	.word	0x0000007c


	//----- nvinfo : EIATTR_KPARAM_INFO
	.align		4
.L_11:
        /*0008*/ 	.byte	0x04, 0x17
        /*000a*/ 	.short	(.L_13 - .L_12)
.L_12:
        /*000c*/ 	.word	0x00000000
        /*0010*/ 	.short	0x0007
        /*0012*/ 	.short	0x0038
        /*0014*/ 	.byte	0x00, 0xf0, 0x11, 0x00


	//----- nvinfo : EIATTR_KPARAM_INFO
	.align		4
.L_13:
        /*0018*/ 	.byte	0x04, 0x17
        /*001a*/ 	.short	(.L_15 - .L_14)
.L_14:
        /*001c*/ 	.word	0x00000000
        /*0020*/ 	.short	0x0006
        /*0022*/ 	.short	0x0030
        /*0024*/ 	.byte	0x00, 0xf4, 0x21, 0x00


	//----- nvinfo : EIATTR_KPARAM_INFO
	.align		4
.L_15:
        /*0028*/ 	.byte	0x04, 0x17
        /*002a*/ 	.short	(.L_17 - .L_16)
.L_16:
        /*002c*/ 	.word	0x00000000
        /*0030*/ 	.short	0x0005
        /*0032*/ 	.short	0x0028
        /*0034*/ 	.byte	0x00, 0xf4, 0x21, 0x00


	//----- nvinfo : EIATTR_KPARAM_INFO
	.align		4
.L_17:
        /*0038*/ 	.byte	0x04, 0x17
        /*003a*/ 	.short	(.L_19 - .L_18)
.L_18:
        /*003c*/ 	.word	0x00000000
        /*0040*/ 	.short	0x0004
        /*0042*/ 	.short	0x0020
        /*0044*/ 	.byte	0x00, 0xf4, 0x21, 0x00


	//----- nvinfo : EIATTR_KPARAM_INFO
	.align		4
.L_19:
        /*0048*/ 	.byte	0x04, 0x17
        /*004a*/ 	.short	(.L_21 - .L_20)
.L_20:
        /*004c*/ 	.word	0x00000000
        /*0050*/ 	.short	0x0003
        /*0052*/ 	.short	0x0018
        /*0054*/ 	.byte	0x00, 0xf4, 0x21, 0x00


	//----- nvinfo : EIATTR_KPARAM_INFO
	.align		4
.L_21:
        /*0058*/ 	.byte	0x04, 0x17
        /*005a*/ 	.short	(.L_23 - .L_22)
.L_22:
        /*005c*/ 	.word	0x00000000
        /*0060*/ 	.short	0x0002
        /*0062*/ 	.short	0x0010
        /*0064*/ 	.byte	0x00, 0xf4, 0x21, 0x00


	//----- nvinfo : EIATTR_KPARAM_INFO
	.align		4
.L_23:
        /*0068*/ 	.byte	0x04, 0x17
        /*006a*/ 	.short	(.L_25 - .L_24)
.L_24:
        /*006c*/ 	.word	0x00000000
        /*0070*/ 	.short	0x0001
        /*0072*/ 	.short	0x0008
        /*0074*/ 	.byte	0x00, 0xf4, 0x21, 0x00


	//----- nvinfo : EIATTR_KPARAM_INFO
	.align		4
.L_25:
        /*0078*/ 	.byte	0x04, 0x17
        /*007a*/ 	.short	(.L_27 - .L_26)
.L_26:
        /*007c*/ 	.word	0x00000000
        /*0080*/ 	.short	0x0000
        /*0082*/ 	.short	0x0000
        /*0084*/ 	.byte	0x00, 0xf4, 0x21, 0x00


	//----- nvinfo : EIATTR_SPARSE_MMA_MASK
	.align		4
.L_27:
        /*0088*/ 	.byte	0x03, 0x50
        /*008a*/ 	.short	0x0000


	//----- nvinfo : EIATTR_MAXREG_COUNT
	.align		4
        /*008c*/ 	.byte	0x03, 0x1b
        /*008e*/ 	.short	0x00ff


	//----- nvinfo : EIATTR_EXIT_INSTR_OFFSETS
	.align		4
        /*0090*/ 	.byte	0x04, 0x1c
        /*0092*/ 	.short	(.L_29 - .L_28)


	//   ....[0]....
.L_28:
        /*0094*/ 	.word	0x00000350


	//   ....[1]....
        /*0098*/ 	.word	0x00000370


	//----- nvinfo : EIATTR_REQNTID
	.align		4
.L_29:
        /*009c*/ 	.byte	0x04, 0x10
        /*009e*/ 	.short	(.L_31 - .L_30)
.L_30:
        /*00a0*/ 	.word	0x00000080
        /*00a4*/ 	.word	0x00000001
        /*00a8*/ 	.word	0x00000001


	//----- nvinfo : EIATTR_CBANK_PARAM_SIZE
	.align		4
.L_31:
        /*00ac*/ 	.byte	0x03, 0x19
        /*00ae*/ 	.short	0x003c


	//----- nvinfo : EIATTR_PARAM_CBANK
	.align		4
        /*00b0*/ 	.byte	0x04, 0x0a
        /*00b2*/ 	.short	(.L_33 - .L_32)
	.align		4
.L_32:
        /*00b4*/ 	.word	index@(.nv.constant0.triton_poi_fused__native_batch_norm_legit_no_training_convolution_2)
        /*00b8*/ 	.short	0x0210
        /*00ba*/ 	.short	0x003c


	//----- nvinfo : EIATTR_SW_WAR
	.align		4
.L_33:
        /*00bc*/ 	.byte	0x04, 0x36
        /*00be*/ 	.short	(.L_35 - .L_34)
.L_34:
        /*00c0*/ 	.word	0x00000008
.L_35:


//--------------------- .nv.callgraph             --------------------------
	.section	.nv.callgraph,"",@"SHT_CUDA_CALLGRAPH"
	.align	4
	.sectionentsize	8
	.align		4
        /*0000*/ 	.word	0x00000000
	.align		4
        /*0004*/ 	.word	0xffffffff
	.align		4
        /*0008*/ 	.word	0x00000000
	.align		4
        /*000c*/ 	.word	0xfffffffe
	.align		4
        /*0010*/ 	.word	0x00000000
	.align		4
        /*0014*/ 	.word	0xfffffffd
	.align		4
        /*0018*/ 	.word	0x00000000
	.align		4
        /*001c*/ 	.word	0xfffffffc


//--------------------- .nv.constant4             --------------------------
	.section	.nv.constant4,"a",@progbits
	.align	8
	.align		8
.nv.constant4:
        /*0000*/ 	.dword	_$_str
	.align		8
        /*0008*/ 	.dword	_$_str_$_2


//--------------------- .text.triton_poi_fused__native_batch_norm_legit_no_training_convolution_2 --------------------------
	.section	.text.triton_poi_fused__native_batch_norm_legit_no_training_convolution_2,"ax",@progbits
	.align	128
        .global         triton_poi_fused__native_batch_norm_legit_no_training_convolution_2
        .type           triton_poi_fused__native_batch_norm_legit_no_training_convolution_2,@function
        .size           triton_poi_fused__native_batch_norm_legit_no_training_convolution_2,(.L_x_1 - triton_poi_fused__native_batch_norm_legit_no_training_convolution_2)
        .other          triton_poi_fused__native_batch_norm_legit_no_training_convolution_2,@"STO_CUDA_ENTRY STV_DEFAULT"
triton_poi_fused__native_batch_norm_legit_no_training_convolution_2:
.text.triton_poi_fused__native_batch_norm_legit_no_training_convolution_2:
[----:B------:R-:W0:Y:S01]  /*0000*/  LDC R1, c[0x0][0x28] ;  /* 0x00000a00ff017b82 */ /* 0x000e220000000800 */
[----:B------:R-:W1:Y:S07]  /*0010*/  S2R R0, SR_TID.X ;  /* 0x0000000000007919 */ /* 0x000e6e0000002100 */
[----:B------:R-:W2:Y:S01]  /*0020*/  LDC.64 R12, c[0x0][0x228] ;  /* 0x00008a00ff0c7b82 */ /* 0x000ea20000000a00 */
[----:B------:R-:W-:Y:S01]  /*0030*/  CS2R R4, SRZ ;  /* 0x0000000000047805 */ /* 0x000fe2000001ff00 */
[----:B------:R-:W-:Y:S01]  /*0040*/  ULDC.64 UR4, c[0x0][0x208] ;  /* 0x0000820000047ab9 */ /* 0x000fe20000000a00 */
[----:B------:R-:W3:Y:S05]  /*0050*/  S2R R3, SR_CTAID.X ;  /* 0x0000000000037919 */ /* 0x000eea0000002500 */
[----:B------:R-:W4:Y:S08]  /*0060*/  LDC.64 R10, c[0x0][0x218] ;  /* 0x00008600ff0a7b82 */ /* 0x000f300000000a00 */
[----:B------:R-:W5:Y:S08]  /*0070*/  LDC.64 R14, c[0x0][0x220] ;  /* 0x00008800ff0e7b82 */ /* 0x000f700000000a00 */
[----:B------:R-:W4:Y:S01]  /*0080*/  LDC.64 R16, c[0x0][0x230] ;  /* 0x00008c00ff107b82 */ /* 0x000f220000000a00 */
[----:B-1----:R-:W-:-:S07]  /*0090*/  LOP3.LUT R0, R0, 0x7f, RZ, 0xc0, !PT ;  /* 0x0000007f00007812 */ /* 0x002fce00078ec0ff */
[----:B------:R-:W1:Y:S01]  /*00a0*/  LDC.64 R6, c[0x0][0x238] ;  /* 0x00008e00ff067b82 */ /* 0x000e620000000a00 */
[----:B---3--:R-:W-:-:S04]  /*00b0*/  LEA R0, R3, R0, 0x7 ;  /* 0x0000000003007211 */ /* 0x008fc800078e38ff */
[C---:B------:R-:W-:Y:S01]  /*00c0*/  ISETP.GE.AND P2, PT, R0.reuse, 0x90, PT ;  /* 0x000000900000780c */ /* 0x040fe20003f46270 */
[----:B------:R-:W-:-:S05]  /*00d0*/  IMAD.HI R2, R0, 0x38e38e39, RZ ;  /* 0x38e38e3900027827 */ /* 0x000fca00078e02ff */
[----:B------:R-:W-:-:S04]  /*00e0*/  SHF.R.S32.HI R3, RZ, 0x1, R2 ;  /* 0x00000001ff037819 */ /* 0x000fc80000011402 */
[----:B------:R-:W-:-:S04]  /*00f0*/  LEA.HI R3, R2, R3, RZ, 0x1 ;  /* 0x0000000302037211 */ /* 0x000fc800078f08ff */
[----:B------:R-:W-:-:S04]  /*0100*/  SHF.R.S32.HI R2, RZ, 0x1f, R3 ;  /* 0x0000001fff027819 */ /* 0x000fc80000011403 */
[----:B------:R-:W-:-:S04]  /*0110*/  LEA.HI R2, R2, R3, RZ, 0x2 ;  /* 0x0000000302027211 */ /* 0x000fc800078f10ff */
[----:B------:R-:W-:-:S04]  /*0120*/  LOP3.LUT R2, R2, 0xfffffffc, RZ, 0xc0, !PT ;  /* 0xfffffffc02027812 */ /* 0x000fc800078ec0ff */
[----:B------:R-:W-:Y:S02]  /*0130*/  IADD3 R19, R3, -R2, RZ ;  /* 0x8000000203137210 */ /* 0x000fe40007ffe0ff */
[----:B------:R-:W3:Y:S03]  /*0140*/  LDC.64 R2, c[0x0][0x210] ;  /* 0x00008400ff027b82 */ /* 0x000ee60000000a00 */
[----:B--2---:R-:W-:-:S05]  /*0150*/  IMAD.WIDE R12, R19, 0x4, R12 ;  /* 0x00000004130c7825 */ /* 0x004fca00078e020c */
[----:B------:R5:W2:Y:S01]  /*0160*/  @!P2 LDG.E.EL R4, desc[UR4][R12.64] ;  /* 0x000000040c04a981 */ /* 0x000aa2000c2e1900 */
[----:B------:R-:W-:Y:S01]  /*0170*/  CS2R R8, SRZ ;  /* 0x0000000000087805 */ /* 0x000fe2000001ff00 */
[----:B----4-:R-:W-:-:S05]  /*0180*/  IMAD.WIDE R10, R19, 0x4, R10 ;  /* 0x00000004130a7825 */ /* 0x010fca00078e020a */
[----:B------:R4:W2:Y:S01]  /*0190*/  @!P2 LDG.E.EL R5, desc[UR4][R10.64] ;  /* 0x000000040a05a981 */ /* 0x0008a2000c2e1900 */
[----:B-----5:R-:W-:-:S04]  /*01a0*/  IMAD.WIDE R12, R19, 0x4, R14 ;  /* 0x00000004130c7825 */ /* 0x020fc800078e020e */
[----:B---3--:R-:W-:Y:S01]  /*01b0*/  IMAD.WIDE R2, R0, 0x4, R2 ;  /* 0x0000000400027825 */ /* 0x008fe200078e0202 */
[----:B------:R-:W3:Y:S04]  /*01c0*/  @!P2 LDG.E.EL R9, desc[UR4][R12.64] ;  /* 0x000000040c09a981 */ /* 0x000ee8000c2e1900 */
[----:B------:R-:W5:Y:S01]  /*01d0*/  @!P2 LDG.E R8, desc[UR4][R2.64] ;  /* 0x000000040208a981 */ /* 0x000f62000c1e1900 */
[----:B0-----:R-:W-:-:S04]  /*01e0*/  IMAD.WIDE R14, R19, 0x4, R16 ;  /* 0x00000004130e7825 */ /* 0x001fc800078e0210 */
[----:B-1----:R-:W-:Y:S01]  /*01f0*/  IMAD.WIDE R16, R19, 0x4, R6 ;  /* 0x0000000413107825 */ /* 0x002fe200078e0206 */
[----:B------:R-:W-:Y:S01]  /*0200*/  CS2R R18, SRZ ;  /* 0x0000000000127805 */ /* 0x000fe2000001ff00 */
[----:B----4-:R-:W-:Y:S01]  /*0210*/  HFMA2.MMA R11, -RZ, RZ, 1.625, 0 ;  /* 0x3e800000ff0b7435 */ /* 0x010fe200000001ff */
[----:B------:R-:W0:Y:S04]  /*0220*/  LDC.64 R6, c[0x0][0x240] ;  /* 0x00009000ff067b82 */ /* 0x000e280000000a00 */
[----:B------:R-:W4:Y:S04]  /*0230*/  @!P2 LDG.E.EL R18, desc[UR4][R14.64] ;  /* 0x000000040e12a981 */ /* 0x000f28000c2e1900 */
[----:B------:R-:W4:Y:S01]  /*0240*/  @!P2 LDG.E.EL R19, desc[UR4][R16.64] ;  /* 0x000000041013a981 */ /* 0x000f22000c2e1900 */
[----:B0-----:R-:W-:-:S04]  /*0250*/  IMAD.WIDE R6, R0, 0x4, R6 ;  /* 0x0000000400067825 */ /* 0x001fc800078e0206 */
[----:B--2---:R-:W-:-:S04]  /*0260*/  FADD R4, R4, 9.9999997473787516356e-06 ;  /* 0x3727c5ac04047421 */ /* 0x004fc80000000000 */
[----:B------:R-:W0:Y:S02]  /*0270*/  MUFU.SQRT R20, R4 ;  /* 0x0000000400147308 */ /* 0x000e240000002000 */
[C---:B0-----:R-:W-:Y:S02]  /*0280*/  FSETP.GT.AND P0, PT, R20.reuse, 8.50705917302346158658e+37, PT ;  /* 0x7e8000001400780b */ /* 0x041fe40003f04000 */
[----:B------:R-:W-:-:S11]  /*0290*/  FSETP.GEU.AND P1, PT, R20, 1.175494350822287508e-38, PT ;  /* 0x008000001400780b */ /* 0x000fd60003f2e000 */
[----:B------:R-:W-:-:S04]  /*02a0*/  @P0 FMUL R20, R20, 0.25 ;  /* 0x3e80000014140820 */ /* 0x000fc80000400000 */
[----:B------:R-:W-:-:S06]  /*02b0*/  @!P1 FMUL R20, R20, 16777216 ;  /* 0x4b80000014149820 */ /* 0x000fcc0000400000 */
[----:B------:R-:W0:Y:S01]  /*02c0*/  MUFU.RCP R20, R20 ;  /* 0x0000001400147308 */ /* 0x000e220000001000 */
[----:B------:R-:W-:Y:S01]  /*02d0*/  FSEL R11, R11, 1, P0 ;  /* 0x3f8000000b0b7808 */ /* 0x000fe20000000000 */
[----:B-----5:R-:W-:-:S04]  /*02e0*/  FADD R5, R5, R8 ;  /* 0x0000000805057221 */ /* 0x020fc80000000000 */
[----:B------:R-:W-:Y:S01]  /*02f0*/  @!P1 FMUL R11, R11, 16777216 ;  /* 0x4b8000000b0b9820 */ /* 0x000fe20000400000 */
[----:B---3--:R-:W-:Y:S01]  /*0300*/  FADD R9, R5, -R9 ;  /* 0x8000000905097221 */ /* 0x008fe20000000000 */
[----:B------:R1:W-:Y:S02]  /*0310*/  @!P2 STG.E desc[UR4][R2.64], R5 ;  /* 0x000000050200a986 */ /* 0x0003e4000c101904 */
[----:B0-----:R-:W-:-:S04]  /*0320*/  FMUL R4, R20, R11 ;  /* 0x0000000b14047220 */ /* 0x001fc80000400000 */
[----:B------:R-:W-:-:S04]  /*0330*/  FMUL R4, R9, R4 ;  /* 0x0000000409047220 */ /* 0x000fc80000400000 */
[----:B----4-:R-:W-:Y:S01]  /*0340*/  FFMA R19, R4, R18, R19 ;  /* 0x0000001204137223 */ /* 0x010fe20000000013 */
[----:B-1----:R-:W-:Y:S06]  /*0350*/  @P2 EXIT ;  /* 0x000000000000294d */ /* 0x002fec0003800000 */
[----:B------:R-:W-:Y:S01]  /*0360*/  STG.E desc[UR4][R6.64], R19 ;  /* 0x0000001306007986 */ /* 0x000fe2000c101904 */
[----:B------:R-:W-:Y:S05]  /*0370*/  EXIT ;  /* 0x000000000000794d */ /* 0x000fea0003800000 */
.L_x_0:
[----:B------:R-:W-:-:S00]  /*0380*/  BRA `(.L_x_0) ;  /* 0xfffffffc00fc7947 */ /* 0x000fc0000383ffff */
[----:B------:R-:W-:-:S00]  /*0390*/  NOP ;  /* 0x0000000000007918 */ /* 0x000fc00000000000 */
        /* <DEDUP_REMOVED lines=14> */
.L_x_1:


//--------------------- .nv.global.init           --------------------------
	.section	.nv.global.init,"aw",@progbits
.nv.global.init:
	.type		_$_str,@object
	.size		_$_str,(_$_str_$_2 - _$_str)
_$_str:
        /*0000*/ 	.byte	0x5f, 0x5f, 0x43, 0x55, 0x44, 0x41, 0x5f, 0x46, 0x54, 0x5a, 0x00
	.type		_$_str_$_2,@object
	.size		_$_str_$_2,(.L_1 - _$_str_$_2)
_$_str_$_2:
        /*000b*/ 	.byte	0x5f, 0x5f, 0x43, 0x55, 0x44, 0x41, 0x5f, 0x50, 0x52, 0x45, 0x43, 0x5f, 0x53, 0x51, 0x52, 0x54
        /*001b*/ 	.byte	0x00
.L_1:


//--------------------- .nv.constant0.triton_poi_fused__native_batch_norm_legit_no_training_convolution_2 --------------------------
	.section	.nv.constant0.triton_poi_fused__native_batch_norm_legit_no_training_convolution_2,"a",@progbits
	.sectionflags	@""
	.align	4
.nv.constant0.triton_poi_fused__native_batch_norm_legit_no_training_convolution_2:
	.zero		588
